//
// Generated by NVIDIA NVVM Compiler
//
// Compiler Build ID: CL-36424714
// Cuda compilation tools, release 13.0, V13.0.88
// Based on NVVM 20.0.0
//

.version 9.0
.target sm_100
.address_size 64

	// .globl	_Z18fase3_inteligenciav
.extern .func  (.param .b32 func_retval0) vprintf
(
	.param .b64 vprintf_param_0,
	.param .b64 vprintf_param_1
)
;
// _ZZ18fase3_inteligenciavE18brillosCompartidos has been demoted
.global .align 1 .b8 $str[43] = {32, 32, 32, 71, 97, 108, 97, 120, 105, 97, 32, 37, 100, 32, 45, 32, 69, 115, 116, 114, 101, 108, 108, 97, 32, 37, 100, 32, 45, 62, 32, 66, 114, 105, 108, 108, 111, 58, 32, 37, 100, 10};
.global .align 1 .b8 $str$1[47] = {32, 71, 97, 108, 97, 120, 105, 97, 32, 37, 100, 58, 32, 83, 117, 109, 97, 32, 37, 46, 48, 102, 32, 47, 32, 37, 100, 32, 61, 32, 80, 114, 111, 109, 101, 100, 105, 111, 58, 32, 37, 46, 50, 102, 10, 10};

.visible .entry _Z18fase3_inteligenciav()
{
	.local .align 16 .b8 	__local_depot0[32];
	.reg .b64 	%SP;
	.reg .b64 	%SPL;
	.reg .pred 	%p<2>;
	.reg .b32 	%r<18>;
	.reg .b32 	%f<19>;
	.reg .b64 	%rd<8>;
	.reg .b64 	%fd<3>;
	// demoted variable
	.shared .align 4 .b8 _ZZ18fase3_inteligenciavE18brillosCompartidos[32];
	mov.u64 	%SPL, __local_depot0;
	cvta.local.u64 	%SP, %SPL;
	add.u64 	%rd2, %SP, 0;
	add.u64 	%rd1, %SPL, 0;
	mov.u32 	%r1, %ctaid.x;
	mov.u32 	%r2, %tid.x;
	add.s32 	%r3, %r2, 3;
	mul.lo.s32 	%r4, %r3, %r1;
	mad.lo.s32 	%r5, %r2, 7, %r4;
	mul.hi.u32 	%r6, %r5, -858993459;
	shr.u32 	%r7, %r6, 3;
	mul.lo.s32 	%r8, %r7, 10;
	sub.s32 	%r9, %r5, %r8;
	cvt.rn.f32.u32 	%f1, %r9;
	shl.b32 	%r10, %r2, 2;
	mov.u32 	%r11, _ZZ18fase3_inteligenciavE18brillosCompartidos;
	add.s32 	%r12, %r11, %r10;
	st.shared.f32 	[%r12], %f1;
	bar.sync 	0;
	st.local.v2.u32 	[%rd1], {%r1, %r2};
	st.local.u32 	[%rd1+8], %r9;
	mov.u64 	%rd3, $str;
	cvta.global.u64 	%rd4, %rd3;
	{ // callseq 0, 0
	.param .b64 param0;
	st.param.b64 	[param0], %rd4;
	.param .b64 param1;
	st.param.b64 	[param1], %rd2;
	.param .b32 retval0;
	call.uni (retval0), 
	vprintf, 
	(
	param0, 
	param1
	);
	ld.param.b32 	%r13, [retval0];
	} // callseq 0
	bar.sync 	0;
	setp.ne.s32 	%p1, %r2, 0;
	@%p1 bra 	$L__BB0_2;
	ld.shared.f32 	%f2, [_ZZ18fase3_inteligenciavE18brillosCompartidos];
	add.f32 	%f3, %f2, 0f00000000;
	ld.shared.f32 	%f4, [_ZZ18fase3_inteligenciavE18brillosCompartidos+4];
	add.f32 	%f5, %f3, %f4;
	ld.shared.f32 	%f6, [_ZZ18fase3_inteligenciavE18brillosCompartidos+8];
	add.f32 	%f7, %f5, %f6;
	ld.shared.f32 	%f8, [_ZZ18fase3_inteligenciavE18brillosCompartidos+12];
	add.f32 	%f9, %f7, %f8;
	ld.shared.f32 	%f10, [_ZZ18fase3_inteligenciavE18brillosCompartidos+16];
	add.f32 	%f11, %f9, %f10;
	ld.shared.f32 	%f12, [_ZZ18fase3_inteligenciavE18brillosCompartidos+20];
	add.f32 	%f13, %f11, %f12;
	ld.shared.f32 	%f14, [_ZZ18fase3_inteligenciavE18brillosCompartidos+24];
	add.f32 	%f15, %f13, %f14;
	ld.shared.f32 	%f16, [_ZZ18fase3_inteligenciavE18brillosCompartidos+28];
	add.f32 	%f17, %f15, %f16;
	mul.f32 	%f18, %f17, 0f3E000000;
	cvt.f64.f32 	%fd1, %f17;
	cvt.f64.f32 	%fd2, %f18;
	st.local.u32 	[%rd1], %r1;
	st.local.f64 	[%rd1+8], %fd1;
	mov.b32 	%r15, 8;
	st.local.u32 	[%rd1+16], %r15;
	st.local.f64 	[%rd1+24], %fd2;
	mov.u64 	%rd5, $str$1;
	cvta.global.u64 	%rd6, %rd5;
	{ // callseq 1, 0
	.param .b64 param0;
	st.param.b64 	[param0], %rd6;
	.param .b64 param1;
	st.param.b64 	[param1], %rd2;
	.param .b32 retval0;
	call.uni (retval0), 
	vprintf, 
	(
	param0, 
	param1
	);
	ld.param.b32 	%r16, [retval0];
	} // callseq 1
$L__BB0_2:
	ret;

}


// ===== COMPILED SASS (sm_100) =====

	.target	sm_100

	.elftype	@"ET_EXEC"


//--------------------- .note.nv.tkinfo           --------------------------
	.section	.note.nv.tkinfo,"",@"SHT_NOTE"
	.sectionflags	@"SHF_NOTE_NV_TKINFO"
	.tkinfo
        /*0018*/ 	.word	0x00000002
        /*0030*/ 	.string	""
        /*0030*/ 	.string	"ptxas"
        /*0030*/ 	.string	"Cuda compilation tools, release 13.0, V13.0.88"
        /*0030*/ 	.string	"Build cuda_13.0.r13.0/compiler.36424714_0"
        /*0030*/ 	.string	"-arch sm_100 -m 64 "



//--------------------- .note.nv.cuinfo           --------------------------
	.section	.note.nv.cuinfo,"",@"SHT_NOTE"
	.sectionflags	@"SHF_NOTE_NV_CUINFO"
        /*0018*/ 	.short	0x0002
        /*001a*/ 	.short	0x0064
        /*001c*/ 	.short	0x0082
	.zero		2


//--------------------- .nv.info                  --------------------------
	.section	.nv.info,"",@"SHT_CUDA_INFO"
	.align	4


	//----- nvinfo : EIATTR_REGCOUNT
	.align		4
        /*0000*/ 	.byte	0x04, 0x2f
        /*0002*/ 	.short	(.L_3 - .L_2)
	.align		4
.L_2:
        /*0004*/ 	.word	index@(_Z18fase3_inteligenciav)
        /*0008*/ 	.word	0x00000018


	//----- nvinfo : EIATTR_FRAME_SIZE
	.align		4
.L_3:
        /*000c*/ 	.byte	0x04, 0x11
        /*000e*/ 	.short	(.L_5 - .L_4)
	.align		4
.L_4:
        /*0010*/ 	.word	index@(_Z18fase3_inteligenciav)
        /*0014*/ 	.word	0x00000020


	//----- nvinfo : EIATTR_MIN_STACK_SIZE
	.align		4
.L_5:
        /*0018*/ 	.byte	0x04, 0x12
        /*001a*/ 	.short	(.L_7 - .L_6)
	.align		4
.L_6:
        /*001c*/ 	.word	index@(_Z18fase3_inteligenciav)
        /*0020*/ 	.word	0x00000020
.L_7:


//--------------------- .nv.compat                --------------------------
	.section	.nv.compat,"",@"SHT_CUDA_COMPAT_INFO"
	.align	4
        /*0000*/ 	.byte	0x02, 0x09, 0x00, 0x00, 0x02, 0x02, 0x01, 0x00, 0x02, 0x05, 0x05, 0x00, 0x03, 0x07, 0x01, 0x01
        /*0010*/ 	.byte	0x02, 0x03, 0x00, 0x00, 0x02, 0x06, 0x01, 0x00, 0x04, 0x0b, 0x08, 0x00, 0x09, 0x00, 0x00, 0x00
        /*0020*/ 	.byte	0x00, 0x00, 0x00, 0x00


//--------------------- .nv.info._Z18fase3_inteligenciav --------------------------
	.section	.nv.info._Z18fase3_inteligenciav,"",@"SHT_CUDA_INFO"
	.sectionflags	@""
	.align	4


	//----- nvinfo : EIATTR_CUDA_API_VERSION
	.align		4
        /*0000*/ 	.byte	0x04, 0x37
        /*0002*/ 	.short	(.L_9 - .L_8)
.L_8:
        /*0004*/ 	.word	0x00000082


	//----- nvinfo : EIATTR_SPARSE_MMA_MASK
	.align		4
.L_9:
        /*0008*/ 	.byte	0x03, 0x50
        /*000a*/ 	.short	0x0000


	//----- nvinfo : EIATTR_MAXREG_COUNT
	.align		4
        /*000c*/ 	.byte	0x03, 0x1b
        /*000e*/ 	.short	0x00ff


	//----- nvinfo : EIATTR_NUM_BARRIERS
	.align		4
        /*0010*/ 	.byte	0x02, 0x4c
        /*0012*/ 	.byte	0x01
	.zero		1


	//----- nvinfo : EIATTR_EXTERNS
	.align		4
        /*0014*/ 	.byte	0x04, 0x0f
        /*0016*/ 	.short	(.L_11 - .L_10)


	//   ....[0]....
	.align		4
.L_10:
        /*0018*/ 	.word	index@(vprintf)


	//----- nvinfo : EIATTR_MERCURY_ISA_VERSION
	.align		4
.L_11:
        /*001c*/ 	.byte	0x03, 0x5f
        /*001e*/ 	.short	0x0101


	//----- nvinfo : EIATTR_VRC_CTA_INIT_COUNT
	.align		4
        /*0020*/ 	.byte	0x02, 0x4a
	.zero		1
	.zero		1


	//----- nvinfo : EIATTR_SYSCALL_OFFSETS
	.align		4
        /*0024*/ 	.byte	0x04, 0x46
        /*0026*/ 	.short	(.L_13 - .L_12)


	//   ....[0]....
.L_12:
        /*0028*/ 	.word	0x000001f0


	//   ....[1]....
        /*002c*/ 	.word	0x00000400


	//----- nvinfo : EIATTR_EXIT_INSTR_OFFSETS
	.align		4
.L_13:
        /*0030*/ 	.byte	0x04, 0x1c
        /*0032*/ 	.short	(.L_15 - .L_14)


	//   ....[0]....
.L_14:
        /*0034*/ 	.word	0x00000230


	//   ....[1]....
        /*0038*/ 	.word	0x00000410


	//----- nvinfo : EIATTR_CRS_STACK_SIZE
	.align		4
.L_15:
        /*003c*/ 	.byte	0x04, 0x1e
        /*003e*/ 	.short	(.L_17 - .L_16)
.L_16:
        /*0040*/ 	.word	0x00000000


	//----- nvinfo : EIATTR_SW_WAR
	.align		4
.L_17:
        /*0044*/ 	.byte	0x04, 0x36
        /*0046*/ 	.short	(.L_19 - .L_18)
.L_18:
        /*0048*/ 	.word	0x00000008
.L_19:


//--------------------- .nv.callgraph             --------------------------
	.section	.nv.callgraph,"",@"SHT_CUDA_CALLGRAPH"
	.align	4
	.sectionentsize	8
	.align		4
        /*0000*/ 	.word	0x00000000
	.align		4
        /*0004*/ 	.word	0xffffffff
	.align		4
        /*0008*/ 	.word	index@(_Z18fase3_inteligenciav)
	.align		4
        /*000c*/ 	.word	index@(vprintf)
	.align		4
        /*0010*/ 	.word	0x00000000
	.align		4
        /*0014*/ 	.word	0xfffffffe
	.align		4
        /*0018*/ 	.word	0x00000000
	.align		4
        /*001c*/ 	.word	0xfffffffd
	.align		4
        /*0020*/ 	.word	0x00000000
	.align		4
        /*0024*/ 	.word	0xfffffffc


//--------------------- .nv.constant4             --------------------------
	.section	.nv.constant4,"a",@progbits
	.align	8
	.align		8
.nv.constant4:
        /*0000*/ 	.dword	vprintf
	.align		8
        /*0008*/ 	.dword	$str
	.align		8
        /*0010*/ 	.dword	$str$1


//--------------------- .text._Z18fase3_inteligenciav --------------------------
	.section	.text._Z18fase3_inteligenciav,"ax",@progbits
	.align	128
        .global         _Z18fase3_inteligenciav
        .type           _Z18fase3_inteligenciav,@function
        .size           _Z18fase3_inteligenciav,(.L_x_3 - _Z18fase3_inteligenciav)
        .other          _Z18fase3_inteligenciav,@"STO_CUDA_ENTRY STV_DEFAULT"
_Z18fase3_inteligenciav:
.text._Z18fase3_inteligenciav:
[----:B------:R-:W0:Y:S01]  /*0000*/  LDC R1, c[0x0][0x37c] ;  /* 0x0000df00ff017b82 */ /* 0x000e220000000800 */
[----:B------:R-:W1:Y:S07]  /*0010*/  S2R R17, SR_TID.X ;  /* 0x0000000000117919 */ /* 0x000e6e0000002100 */
[----:B------:R-:W2:Y:S01]  /*0020*/  S2UR UR5, SR_CgaCtaId ;  /* 0x00000000000579c3 */ /* 0x000ea20000008800 */
[----:B------:R-:W-:Y:S01]  /*0030*/  UMOV UR4, 0x400 ;  /* 0x0000040000047882 */ /* 0x000fe20000000000 */
[----:B0-----:R-:W-:Y:S01]  /*0040*/  IADD3 R1, PT, PT, R1, -0x20, RZ ;  /* 0xffffffe001017810 */ /* 0x001fe20007ffe0ff */
[----:B------:R-:W0:Y:S01]  /*0050*/  S2R R16, SR_CTAID.X ;  /* 0x0000000000107919 */ /* 0x000e220000002500 */
[----:B------:R-:W3:Y:S01]  /*0060*/  LDCU UR6, c[0x0][0x2fc] ;  /* 0x00005f80ff0677ac */ /* 0x000ee20008000800 */
[----:B------:R-:W4:Y:S01]  /*0070*/  LDCU.64 UR8, c[0x4][0x8] ;  /* 0x01000100ff0877ac */ /* 0x000f220008000a00 */
[----:B--2---:R-:W-:Y:S01]  /*0080*/  ULEA UR4, UR5, UR4, 0x18 ;  /* 0x0000000405047291 */ /* 0x004fe2000f8ec0ff */
[----:B------:R-:W2:Y:S01]  /*0090*/  LDCU UR5, c[0x0][0x2f8] ;  /* 0x00005f00ff0577ac */ /* 0x000ea20008000800 */
[----:B----4-:R-:W-:Y:S01]  /*00a0*/  IMAD.U32 R4, RZ, RZ, UR8 ;  /* 0x00000008ff047e24 */ /* 0x010fe2000f8e00ff */
[----:B------:R-:W-:-:S02]  /*00b0*/  MOV R5, UR9 ;  /* 0x0000000900057c02 */ /* 0x000fc40008000f00 */
[C---:B-1----:R-:W-:Y:S02]  /*00c0*/  IADD3 R3, PT, PT, R17.reuse, 0x3, RZ ;  /* 0x0000000311037810 */ /* 0x042fe40007ffe0ff */
[----:B------:R-:W-:Y:S01]  /*00d0*/  LEA R8, R17, UR4, 0x2 ;  /* 0x0000000411087c11 */ /* 0x000fe2000f8e10ff */
[----:B0-----:R0:W-:Y:S02]  /*00e0*/  STL.64 [R1], R16 ;  /* 0x0000001001007387 */ /* 0x0011e40000100a00 */
[----:B------:R-:W-:-:S04]  /*00f0*/  IMAD R0, R3, R16, RZ ;  /* 0x0000001003007224 */ /* 0x000fc800078e02ff */
[----:B------:R-:W-:-:S04]  /*0100*/  IMAD R0, R17, 0x7, R0 ;  /* 0x0000000711007824 */ /* 0x000fc800078e0200 */
[----:B------:R-:W-:Y:S01]  /*0110*/  IMAD.HI.U32 R2, R0, -0x33333333, RZ ;  /* 0xcccccccd00027827 */ /* 0x000fe200078e00ff */
[----:B--2---:R-:W-:-:S04]  /*0120*/  IADD3 R19, P0, PT, R1, UR5, RZ ;  /* 0x0000000501137c10 */ /* 0x004fc8000ff1e0ff */
[----:B------:R-:W-:Y:S02]  /*0130*/  SHF.R.U32.HI R3, RZ, 0x3, R2 ;  /* 0x00000003ff037819 */ /* 0x000fe40000011602 */
[----:B------:R-:W-:Y:S02]  /*0140*/  MOV R2, 0x0 ;  /* 0x0000000000027802 */ /* 0x000fe40000000f00 */
[----:B---3--:R-:W-:Y:S01]  /*0150*/  IADD3.X R18, PT, PT, RZ, UR6, RZ, P0, !PT ;  /* 0x00000006ff127c10 */ /* 0x008fe200087fe4ff */
[----:B------:R-:W-:Y:S01]  /*0160*/  IMAD R0, R3, -0xa, R0 ;  /* 0xfffffff603007824 */ /* 0x000fe200078e0200 */
[----:B------:R0:W1:Y:S01]  /*0170*/  LDC.64 R10, c[0x4][R2] ;  /* 0x01000000020a7b82 */ /* 0x0000620000000a00 */
[----:B------:R-:W-:Y:S02]  /*0180*/  MOV R6, R19 ;  /* 0x0000001300067202 */ /* 0x000fe40000000f00 */
[----:B------:R-:W-:Y:S01]  /*0190*/  IMAD.MOV.U32 R7, RZ, RZ, R18 ;  /* 0x000000ffff077224 */ /* 0x000fe200078e0012 */
[----:B------:R-:W-:Y:S01]  /*01a0*/  I2FP.F32.U32 R3, R0 ;  /* 0x0000000000037245 */ /* 0x000fe20000201000 */
[----:B------:R0:W-:Y:S04]  /*01b0*/  STL [R1+0x8], R0 ;  /* 0x0000080001007387 */ /* 0x0001e80000100800 */
[----:B------:R0:W-:Y:S01]  /*01c0*/  STS [R8], R3 ;  /* 0x0000000308007388 */ /* 0x0001e20000000800 */
[----:B------:R-:W-:Y:S06]  /*01d0*/  BAR.SYNC.DEFER_BLOCKING 0x0 ;  /* 0x0000000000007b1d */ /* 0x000fec0000010000 */
[----:B------:R-:W-:-:S07]  /*01e0*/  LEPC R20, `(.L_x_0) ;  /* 0x000000001014794e */ /* 0x000fce0000000000 */
[----:B01----:R-:W-:Y:S05]  /*01f0*/  CALL.ABS.NOINC R10 ;  /* 0x000000000a007343 */ /* 0x003fea0003c00000 */
.L_x_0:
[----:B------:R-:W-:Y:S05]  /*0200*/  WARPSYNC.ALL ;  /* 0x0000000000007948 */ /* 0x000fea0003800000 */
[----:B------:R-:W-:Y:S01]  /*0210*/  BAR.SYNC.DEFER_BLOCKING 0x0 ;  /* 0x0000000000007b1d */ /* 0x000fe20000010000 */
[----:B------:R-:W-:-:S13]  /*0220*/  ISETP.NE.AND P0, PT, R17, RZ, PT ;  /* 0x000000ff1100720c */ /* 0x000fda0003f05270 */
[----:B------:R-:W-:Y:S05]  /*0230*/  @P0 EXIT ;  /* 0x000000000000094d */ /* 0x000fea0003800000 */
[----:B------:R-:W0:Y:S01]  /*0240*/  S2UR UR5, SR_CgaCtaId ;  /* 0x00000000000579c3 */ /* 0x000e220000008800 */
[----:B------:R-:W-:Y:S01]  /*0250*/  UMOV UR4, 0x400 ;  /* 0x0000040000047882 */ /* 0x000fe20000000000 */
[----:B------:R-:W-:Y:S01]  /*0260*/  HFMA2 R12, -RZ, RZ, 0, 4.76837158203125e-07 ;  /* 0x00000008ff0c7431 */ /* 0x000fe200000001ff */
[----:B------:R-:W-:Y:S05]  /*0270*/  STL [R1], R16 ;  /* 0x0000001001007387 */ /* 0x000fea0000100800 */
[----:B------:R1:W2:Y:S01]  /*0280*/  LDC.64 R14, c[0x4][R2] ;  /* 0x01000000020e7b82 */ /* 0x0002a20000000a00 */
[----:B------:R-:W-:Y:S01]  /*0290*/  STL [R1+0x10], R12 ;  /* 0x0000100c01007387 */ /* 0x000fe20000100800 */
[----:B0-----:R-:W-:-:S09]  /*02a0*/  ULEA UR4, UR5, UR4, 0x18 ;  /* 0x0000000405047291 */ /* 0x001fd2000f8ec0ff */
[----:B------:R-:W0:Y:S04]  /*02b0*/  LDS.128 R8, [UR4] ;  /* 0x00000004ff087984 */ /* 0x000e280008000c00 */
[----:B------:R-:W3:Y:S01]  /*02c0*/  LDS.128 R4, [UR4+0x10] ;  /* 0x00001004ff047984 */ /* 0x000ee20008000c00 */
[----:B------:R-:W4:Y:S01]  /*02d0*/  LDCU.64 UR4, c[0x4][0x10] ;  /* 0x01000200ff0477ac */ /* 0x000f220008000a00 */
[----:B0-----:R-:W-:-:S04]  /*02e0*/  FADD R8, RZ, R8 ;  /* 0x00000008ff087221 */ /* 0x001fc80000000000 */
[----:B------:R-:W-:-:S04]  /*02f0*/  FADD R9, R8, R9 ;  /* 0x0000000908097221 */ /* 0x000fc80000000000 */
[----:B------:R-:W-:-:S04]  /*0300*/  FADD R10, R9, R10 ;  /* 0x0000000a090a7221 */ /* 0x000fc80000000000 */
[----:B------:R-:W-:-:S04]  /*0310*/  FADD R11, R10, R11 ;  /* 0x0000000b0a0b7221 */ /* 0x000fc80000000000 */
[----:B---3--:R-:W-:-:S04]  /*0320*/  FADD R4, R11, R4 ;  /* 0x000000040b047221 */ /* 0x008fc80000000000 */
[----:B------:R-:W-:Y:S01]  /*0330*/  FADD R5, R4, R5 ;  /* 0x0000000504057221 */ /* 0x000fe20000000000 */
[----:B----4-:R-:W-:-:S03]  /*0340*/  MOV R4, UR4 ;  /* 0x0000000400047c02 */ /* 0x010fc60008000f00 */
[----:B------:R-:W-:Y:S01]  /*0350*/  FADD R0, R5, R6 ;  /* 0x0000000605007221 */ /* 0x000fe20000000000 */
[----:B------:R-:W-:Y:S01]  /*0360*/  IMAD.U32 R5, RZ, RZ, UR5 ;  /* 0x00000005ff057e24 */ /* 0x000fe2000f8e00ff */
[----:B------:R-:W-:Y:S02]  /*0370*/  MOV R6, R19 ;  /* 0x0000001300067202 */ /* 0x000fe40000000f00 */
[----:B------:R-:W-:Y:S01]  /*0380*/  FADD R0, R0, R7 ;  /* 0x0000000700007221 */ /* 0x000fe20000000000 */
[----:B------:R-:W-:-:S03]  /*0390*/  MOV R7, R18 ;  /* 0x0000001200077202 */ /* 0x000fc60000000f00 */
[----:B------:R-:W-:Y:S01]  /*03a0*/  FMUL R3, R0, 0.125 ;  /* 0x3e00000000037820 */ /* 0x000fe20000400000 */
[----:B------:R-:W0:Y:S08]  /*03b0*/  F2F.F64.F32 R8, R0 ;  /* 0x0000000000087310 */ /* 0x000e300000201800 */
[----:B------:R-:W3:Y:S01]  /*03c0*/  F2F.F64.F32 R10, R3 ;  /* 0x00000003000a7310 */ /* 0x000ee20000201800 */
[----:B0-----:R1:W-:Y:S04]  /*03d0*/  STL.64 [R1+0x8], R8 ;  /* 0x0000080801007387 */ /* 0x0013e80000100a00 */
[----:B--23--:R1:W-:Y:S02]  /*03e0*/  STL.64 [R1+0x18], R10 ;  /* 0x0000180a01007387 */ /* 0x00c3e40000100a00 */
[----:B------:R-:W-:-:S07]  /*03f0*/  LEPC R20, `(.L_x_1) ;  /* 0x000000001014794e */ /* 0x000fce0000000000 */
[----:B-1----:R-:W-:Y:S05]  /*0400*/  CALL.ABS.NOINC R14 ;  /* 0x000000000e007343 */ /* 0x002fea0003c00000 */
.L_x_1:
[----:B------:R-:W-:Y:S05]  /*0410*/  EXIT ;  /* 0x000000000000794d */ /* 0x000fea0003800000 */
.L_x_2:
[----:B------:R-:W-:-:S00]  /*0420*/  BRA `(.L_x_2) ;  /* 0xfffffffc00fc7947 */ /* 0x000fc0000383ffff */
[----:B------:R-:W-:-:S00]  /*0430*/  NOP ;  /* 0x0000000000007918 */ /* 0x000fc00000000000 */
        /* <DEDUP_REMOVED lines=12> */
.L_x_3:


//--------------------- .nv.global.init           --------------------------
	.section	.nv.global.init,"aw",@progbits
.nv.global.init:
	.type		$str,@object
	.size		$str,($str$1 - $str)
$str:
        /*0000*/ 	.byte	0x20, 0x20, 0x20, 0x47, 0x61, 0x6c, 0x61, 0x78, 0x69, 0x61, 0x20, 0x25, 0x64, 0x20, 0x2d, 0x20
        /*0010*/ 	.byte	0x45, 0x73, 0x74, 0x72, 0x65, 0x6c, 0x6c, 0x61, 0x20, 0x25, 0x64, 0x20, 0x2d, 0x3e, 0x20, 0x42
        /*0020*/ 	.byte	0x72, 0x69, 0x6c, 0x6c, 0x6f, 0x3a, 0x20, 0x25, 0x64, 0x0a, 0x00
	.type		$str$1,@object
	.size		$str$1,(.L_1 - $str$1)
$str$1:
        /*002b*/ 	.byte	0x20, 0x47, 0x61, 0x6c, 0x61, 0x78, 0x69, 0x61, 0x20, 0x25, 0x64, 0x3a, 0x20, 0x53, 0x75, 0x6d
        /*003b*/ 	.byte	0x61, 0x20, 0x25, 0x2e, 0x30, 0x66, 0x20, 0x2f, 0x20, 0x25, 0x64, 0x20, 0x3d, 0x20, 0x50, 0x72
        /*004b*/ 	.byte	0x6f, 0x6d, 0x65, 0x64, 0x69, 0x6f, 0x3a, 0x20, 0x25, 0x2e, 0x32, 0x66, 0x0a, 0x0a, 0x00
.L_1:


//--------------------- .nv.shared._Z18fase3_inteligenciav --------------------------
	.section	.nv.shared._Z18fase3_inteligenciav,"aw",@nobits
	.sectionflags	@""
	.align	4
.nv.shared._Z18fase3_inteligenciav:
	.zero		1056


//--------------------- .nv.shared.reserved.0     --------------------------
	.section	.nv.shared.reserved.0,"aw",@nobits
	.weak		__nv_reservedSMEM_offset_0_alias
	.size		__nv_reservedSMEM_offset_0_alias, 0, 64
	.other		__nv_reservedSMEM_offset_0_alias,@"STO_CUDA_RESERVED_SHARED STV_DEFAULT"
__nv_reservedSMEM_offset_0_alias:
	.zero		0
	.zero		64


//--------------------- .nv.constant0._Z18fase3_inteligenciav --------------------------
	.section	.nv.constant0._Z18fase3_inteligenciav,"a",@progbits
	.sectionflags	@""
	.align	4
.nv.constant0._Z18fase3_inteligenciav:
	.zero		896


//--------------------- SYMBOLS --------------------------

	.type		.nv.reservedSmem.offset0,@object
	.size		.nv.reservedSmem.offset0,0x4
	.type		.nv.reservedSmem.cap,@object
	.size		.nv.reservedSmem.cap,0x4
	.type		vprintf,@function
